//
// Generated by NVIDIA NVVM Compiler
//
// Compiler Build ID: CL-36424714
// Cuda compilation tools, release 13.0, V13.0.88
// Based on NVVM 20.0.0
//

.version 9.0
.target sm_100
.address_size 64

	// .globl	_Z13int_generatorPim

.visible .entry _Z13int_generatorPim(
	.param .u64 .ptr .align 1 _Z13int_generatorPim_param_0,
	.param .u64 _Z13int_generatorPim_param_1
)
{
	.reg .pred 	%p<2>;
	.reg .b32 	%r<11>;
	.reg .b64 	%rd<7>;

	ld.param.u64 	%rd2, [_Z13int_generatorPim_param_0];
	ld.param.u64 	%rd3, [_Z13int_generatorPim_param_1];
	mov.u32 	%r2, %ctaid.x;
	mov.u32 	%r3, %ntid.x;
	mov.u32 	%r4, %tid.x;
	mov.u32 	%r5, %ctaid.y;
	mov.u32 	%r6, %ntid.y;
	mov.u32 	%r7, %tid.y;
	mad.lo.s32 	%r8, %r5, %r6, %r7;
	mov.u32 	%r9, %nctaid.x;
	mad.lo.s32 	%r10, %r8, %r9, %r2;
	mad.lo.s32 	%r1, %r10, %r3, %r4;
	cvt.s64.s32 	%rd1, %r1;
	setp.le.u64 	%p1, %rd3, %rd1;
	@%p1 bra 	$L__BB0_2;
	cvta.to.global.u64 	%rd4, %rd2;
	shl.b64 	%rd5, %rd1, 2;
	add.s64 	%rd6, %rd4, %rd5;
	st.global.u32 	[%rd6], %r1;
$L__BB0_2:
	ret;

}


// ===== COMPILED SASS (sm_100) =====

	.target	sm_100

	.elftype	@"ET_EXEC"


//--------------------- .note.nv.tkinfo           --------------------------
	.section	.note.nv.tkinfo,"",@"SHT_NOTE"
	.sectionflags	@"SHF_NOTE_NV_TKINFO"
	.tkinfo
        /*0018*/ 	.word	0x00000002
        /*0030*/ 	.string	""
        /*0030*/ 	.string	"ptxas"
        /*0030*/ 	.string	"Cuda compilation tools, release 13.0, V13.0.88"
        /*0030*/ 	.string	"Build cuda_13.0.r13.0/compiler.36424714_0"
        /*0030*/ 	.string	"-arch sm_100 -m 64 "



//--------------------- .note.nv.cuinfo           --------------------------
	.section	.note.nv.cuinfo,"",@"SHT_NOTE"
	.sectionflags	@"SHF_NOTE_NV_CUINFO"
        /*0018*/ 	.short	0x0002
        /*001a*/ 	.short	0x0064
        /*001c*/ 	.short	0x0082
	.zero		2


//--------------------- .nv.info                  --------------------------
	.section	.nv.info,"",@"SHT_CUDA_INFO"
	.align	4


	//----- nvinfo : EIATTR_REGCOUNT
	.align		4
        /*0000*/ 	.byte	0x04, 0x2f
        /*0002*/ 	.short	(.L_1 - .L_0)
	.align		4
.L_0:
        /*0004*/ 	.word	index@(_Z13int_generatorPim)
        /*0008*/ 	.word	0x0000000a


	//----- nvinfo : EIATTR_FRAME_SIZE
	.align		4
.L_1:
        /*000c*/ 	.byte	0x04, 0x11
        /*000e*/ 	.short	(.L_3 - .L_2)
	.align		4
.L_2:
        /*0010*/ 	.word	index@(_Z13int_generatorPim)
        /*0014*/ 	.word	0x00000000


	//----- nvinfo : EIATTR_MIN_STACK_SIZE
	.align		4
.L_3:
        /*0018*/ 	.byte	0x04, 0x12
        /*001a*/ 	.short	(.L_5 - .L_4)
	.align		4
.L_4:
        /*001c*/ 	.word	index@(_Z13int_generatorPim)
        /*0020*/ 	.word	0x00000000
.L_5:


//--------------------- .nv.compat                --------------------------
	.section	.nv.compat,"",@"SHT_CUDA_COMPAT_INFO"
	.align	4
        /*0000*/ 	.byte	0x02, 0x09, 0x00, 0x00, 0x02, 0x02, 0x01, 0x00, 0x02, 0x05, 0x05, 0x00, 0x03, 0x07, 0x01, 0x01
        /*0010*/ 	.byte	0x02, 0x03, 0x00, 0x00, 0x02, 0x06, 0x01, 0x00, 0x04, 0x0b, 0x08, 0x00, 0x09, 0x00, 0x00, 0x00
        /*0020*/ 	.byte	0x00, 0x00, 0x00, 0x00


//--------------------- .nv.info._Z13int_generatorPim --------------------------
	.section	.nv.info._Z13int_generatorPim,"",@"SHT_CUDA_INFO"
	.sectionflags	@""
	.align	4


	//----- nvinfo : EIATTR_CUDA_API_VERSION
	.align		4
        /*0000*/ 	.byte	0x04, 0x37
        /*0002*/ 	.short	(.L_7 - .L_6)
.L_6:
        /*0004*/ 	.word	0x00000082


	//----- nvinfo : EIATTR_KPARAM_INFO
	.align		4
.L_7:
        /*0008*/ 	.byte	0x04, 0x17
        /*000a*/ 	.short	(.L_9 - .L_8)
.L_8:
        /*000c*/ 	.word	0x00000000
        /*0010*/ 	.short	0x0001
        /*0012*/ 	.short	0x0008
        /*0014*/ 	.byte	0x00, 0xf0, 0x21, 0x00


	//----- nvinfo : EIATTR_KPARAM_INFO
	.align		4
.L_9:
        /*0018*/ 	.byte	0x04, 0x17
        /*001a*/ 	.short	(.L_11 - .L_10)
.L_10:
        /*001c*/ 	.word	0x00000000
        /*0020*/ 	.short	0x0000
        /*0022*/ 	.short	0x0000
        /*0024*/ 	.byte	0x00, 0xf5, 0x21, 0x00


	//----- nvinfo : EIATTR_SPARSE_MMA_MASK
	.align		4
.L_11:
        /*0028*/ 	.byte	0x03, 0x50
        /*002a*/ 	.short	0x0000


	//----- nvinfo : EIATTR_MAXREG_COUNT
	.align		4
        /*002c*/ 	.byte	0x03, 0x1b
        /*002e*/ 	.short	0x00ff


	//----- nvinfo : EIATTR_MERCURY_ISA_VERSION
	.align		4
        /*0030*/ 	.byte	0x03, 0x5f
        /*0032*/ 	.short	0x0101


	//----- nvinfo : EIATTR_VRC_CTA_INIT_COUNT
	.align		4
        /*0034*/ 	.byte	0x02, 0x4a
	.zero		1
	.zero		1


	//----- nvinfo : EIATTR_EXIT_INSTR_OFFSETS
	.align		4
        /*0038*/ 	.byte	0x04, 0x1c
        /*003a*/ 	.short	(.L_13 - .L_12)


	//   ....[0]....
.L_12:
        /*003c*/ 	.word	0x000000f0


	//   ....[1]....
        /*0040*/ 	.word	0x00000150


	//----- nvinfo : EIATTR_CBANK_PARAM_SIZE
	.align		4
.L_13:
        /*0044*/ 	.byte	0x03, 0x19
        /*0046*/ 	.short	0x0010


	//----- nvinfo : EIATTR_PARAM_CBANK
	.align		4
        /*0048*/ 	.byte	0x04, 0x0a
        /*004a*/ 	.short	(.L_15 - .L_14)
	.align		4
.L_14:
        /*004c*/ 	.word	index@(.nv.constant0._Z13int_generatorPim)
        /*0050*/ 	.short	0x0380
        /*0052*/ 	.short	0x0010


	//----- nvinfo : EIATTR_SW_WAR
	.align		4
.L_15:
        /*0054*/ 	.byte	0x04, 0x36
        /*0056*/ 	.short	(.L_17 - .L_16)
.L_16:
        /*0058*/ 	.word	0x00000008
.L_17:


//--------------------- .nv.callgraph             --------------------------
	.section	.nv.callgraph,"",@"SHT_CUDA_CALLGRAPH"
	.align	4
	.sectionentsize	8
	.align		4
        /*0000*/ 	.word	0x00000000
	.align		4
        /*0004*/ 	.word	0xffffffff
	.align		4
        /*0008*/ 	.word	0x00000000
	.align		4
        /*000c*/ 	.word	0xfffffffe
	.align		4
        /*0010*/ 	.word	0x00000000
	.align		4
        /*0014*/ 	.word	0xfffffffd
	.align		4
        /*0018*/ 	.word	0x00000000
	.align		4
        /*001c*/ 	.word	0xfffffffc


//--------------------- .text._Z13int_generatorPim --------------------------
	.section	.text._Z13int_generatorPim,"ax",@progbits
	.align	128
        .global         _Z13int_generatorPim
        .type           _Z13int_generatorPim,@function
        .size           _Z13int_generatorPim,(.L_x_1 - _Z13int_generatorPim)
        .other          _Z13int_generatorPim,@"STO_CUDA_ENTRY STV_DEFAULT"
_Z13int_generatorPim:
.text._Z13int_generatorPim:
[----:B------:R-:W-:Y:S01]  /*0000*/  LDC R1, c[0x0][0x37c] ;  /* 0x0000df00ff017b82 */ /* 0x000fe20000000800 */
[----:B------:R-:W0:Y:S01]  /*0010*/  S2R R3, SR_TID.Y ;  /* 0x0000000000037919 */ /* 0x000e220000002200 */
[----:B------:R-:W1:Y:S06]  /*0020*/  LDCU UR5, c[0x0][0x360] ;  /* 0x00006c00ff0577ac */ /* 0x000e6c0008000800 */
[----:B------:R-:W0:Y:S01]  /*0030*/  S2UR UR6, SR_CTAID.Y ;  /* 0x00000000000679c3 */ /* 0x000e220000002600 */
[----:B------:R-:W1:Y:S01]  /*0040*/  S2R R5, SR_TID.X ;  /* 0x0000000000057919 */ /* 0x000e620000002100 */
[----:B------:R-:W2:Y:S06]  /*0050*/  LDCU.64 UR8, c[0x0][0x388] ;  /* 0x00007100ff0877ac */ /* 0x000eac0008000a00 */
[----:B------:R-:W0:Y:S08]  /*0060*/  LDC R0, c[0x0][0x364] ;  /* 0x0000d900ff007b82 */ /* 0x000e300000000800 */
[----:B------:R-:W3:Y:S08]  /*0070*/  S2UR UR4, SR_CTAID.X ;  /* 0x00000000000479c3 */ /* 0x000ef00000002500 */
[----:B------:R-:W3:Y:S01]  /*0080*/  LDC R7, c[0x0][0x370] ;  /* 0x0000dc00ff077b82 */ /* 0x000ee20000000800 */
[----:B0-----:R-:W-:-:S04]  /*0090*/  IMAD R0, R0, UR6, R3 ;  /* 0x0000000600007c24 */ /* 0x001fc8000f8e0203 */
[----:B---3--:R-:W-:-:S04]  /*00a0*/  IMAD R0, R0, R7, UR4 ;  /* 0x0000000400007e24 */ /* 0x008fc8000f8e0207 */
[----:B-1----:R-:W-:-:S05]  /*00b0*/  IMAD R5, R0, UR5, R5 ;  /* 0x0000000500057c24 */ /* 0x002fca000f8e0205 */
[----:B--2---:R-:W-:Y:S02]  /*00c0*/  ISETP.GE.U32.AND P0, PT, R5, UR8, PT ;  /* 0x0000000805007c0c */ /* 0x004fe4000bf06070 */
[----:B------:R-:W-:-:S04]  /*00d0*/  SHF.R.S32.HI R0, RZ, 0x1f, R5 ;  /* 0x0000001fff007819 */ /* 0x000fc80000011405 */
[----:B------:R-:W-:-:S13]  /*00e0*/  ISETP.GE.U32.AND.EX P0, PT, R0, UR9, PT, P0 ;  /* 0x0000000900007c0c */ /* 0x000fda000bf06100 */
[----:B------:R-:W-:Y:S05]  /*00f0*/  @P0 EXIT ;  /* 0x000000000000094d */ /* 0x000fea0003800000 */
[----:B------:R-:W0:Y:S01]  /*0100*/  LDCU.64 UR6, c[0x0][0x380] ;  /* 0x00007000ff0677ac */ /* 0x000e220008000a00 */
[----:B------:R-:W1:Y:S01]  /*0110*/  LDCU.64 UR4, c[0x0][0x358] ;  /* 0x00006b00ff0477ac */ /* 0x000e620008000a00 */
[----:B0-----:R-:W-:-:S04]  /*0120*/  LEA R2, P0, R5, UR6, 0x2 ;  /* 0x0000000605027c11 */ /* 0x001fc8000f8010ff */
[----:B------:R-:W-:-:S05]  /*0130*/  LEA.HI.X R3, R5, UR7, R0, 0x2, P0 ;  /* 0x0000000705037c11 */ /* 0x000fca00080f1400 */
[----:B-1----:R-:W-:Y:S01]  /*0140*/  STG.E desc[UR4][R2.64], R5 ;  /* 0x0000000502007986 */ /* 0x002fe2000c101904 */
[----:B------:R-:W-:Y:S05]  /*0150*/  EXIT ;  /* 0x000000000000794d */ /* 0x000fea0003800000 */
.L_x_0:
[----:B------:R-:W-:-:S00]  /*0160*/  BRA `(.L_x_0) ;  /* 0xfffffffc00fc7947 */ /* 0x000fc0000383ffff */
[----:B------:R-:W-:-:S00]  /*0170*/  NOP ;  /* 0x0000000000007918 */ /* 0x000fc00000000000 */
        /* <DEDUP_REMOVED lines=8> */
.L_x_1:


//--------------------- .nv.shared.reserved.0     --------------------------
	.section	.nv.shared.reserved.0,"aw",@nobits
	.weak		__nv_reservedSMEM_offset_0_alias
	.size		__nv_reservedSMEM_offset_0_alias, 0, 64
	.other		__nv_reservedSMEM_offset_0_alias,@"STO_CUDA_RESERVED_SHARED STV_DEFAULT"
__nv_reservedSMEM_offset_0_alias:
	.zero		0
	.zero		64


//--------------------- .nv.constant0._Z13int_generatorPim --------------------------
	.section	.nv.constant0._Z13int_generatorPim,"a",@progbits
	.sectionflags	@""
	.align	4
.nv.constant0._Z13int_generatorPim:
	.zero		912


//--------------------- SYMBOLS --------------------------

	.type		.nv.reservedSmem.offset0,@object
	.size		.nv.reservedSmem.offset0,0x4
